	.headerflags	@"EF_CUDA_TEXMODE_UNIFIED EF_CUDA_64BIT_ADDRESS EF_CUDA_ACCELERATORS EF_CUDA_SM90 EF_CUDA_VIRTUAL_SM(EF_CUDA_SM90)"
	.elftype	@"ET_EXEC"


//--------------------- .nv.info                  --------------------------
	.section	.nv.info,"",@"SHT_CUDA_INFO"
	.align	4


	//----- nvinfo : EIATTR_REGCOUNT
	.align		4
        /*0000*/ 	.byte	0x04, 0x2f
        /*0002*/ 	.short	(.L_1 - .L_0)
	.align		4
.L_0:
        /*0004*/ 	.word	index@(triton_poi_fused_convolution_max_pool2d_with_indices_relu_18)
        /*0008*/ 	.word	0x0000001e


	//----- nvinfo : EIATTR_MIN_STACK_SIZE
	.align		4
.L_1:
        /*000c*/ 	.byte	0x04, 0x12
        /*000e*/ 	.short	(.L_3 - .L_2)
	.align		4
.L_2:
        /*0010*/ 	.word	index@(triton_poi_fused_convolution_max_pool2d_with_indices_relu_18)
        /*0014*/ 	.word	0x00000000


	//----- nvinfo : EIATTR_FRAME_SIZE
	.align		4
.L_3:
        /*0018*/ 	.byte	0x04, 0x11
        /*001a*/ 	.short	(.L_5 - .L_4)
	.align		4
.L_4:
        /*001c*/ 	.word	index@(triton_poi_fused_convolution_max_pool2d_with_indices_relu_18)
        /*0020*/ 	.word	0x00000000


	//----- nvinfo : EIATTR_MIN_STACK_SIZE
	.align		4
.L_5:
        /*0024*/ 	.byte	0x04, 0x12
        /*0026*/ 	.short	(.L_7 - .L_6)
	.align		4
.L_6:
        /*0028*/ 	.word	index@(triton_poi_fused_convolution_max_pool2d_with_indices_relu_18)
        /*002c*/ 	.word	0x00000000
.L_7:


//--------------------- .nv.info.triton_poi_fused_convolution_max_pool2d_with_indices_relu_18 --------------------------
	.section	.nv.info.triton_poi_fused_convolution_max_pool2d_with_indices_relu_18,"",@"SHT_CUDA_INFO"
	.sectionflags	@""
	.align	4


	//----- nvinfo : EIATTR_CUDA_API_VERSION
	.align		4
        /*0000*/ 	.byte	0x04, 0x37
        /*0002*/ 	.short	(.L_9 - .L_8)
.L_8:
        /*0004*/ 	.word	0x0000007c


	//----- nvinfo : EIATTR_KPARAM_INFO
	.align		4
.L_9:
        /*0008*/ 	.byte	0x04, 0x17
        /*000a*/ 	.short	(.L_11 - .L_10)
.L_10:
        /*000c*/ 	.word	0x00000000
        /*0010*/ 	.short	0x0004
        /*0012*/ 	.short	0x001c
        /*0014*/ 	.byte	0x00, 0xf0, 0x11, 0x00


	//----- nvinfo : EIATTR_KPARAM_INFO
	.align		4
.L_11:
        /*0018*/ 	.byte	0x04, 0x17
        /*001a*/ 	.short	(.L_13 - .L_12)
.L_12:
        /*001c*/ 	.word	0x00000000
        /*0020*/ 	.short	0x0003
        /*0022*/ 	.short	0x0018
        /*0024*/ 	.byte	0x00, 0xf0, 0x11, 0x00


	//----- nvinfo : EIATTR_KPARAM_INFO
	.align		4
.L_13:
        /*0028*/ 	.byte	0x04, 0x17
        /*002a*/ 	.short	(.L_15 - .L_14)
.L_14:
        /*002c*/ 	.word	0x00000000
        /*0030*/ 	.short	0x0002
        /*0032*/ 	.short	0x0010
        /*0034*/ 	.byte	0x00, 0xf4, 0x21, 0x00


	//----- nvinfo : EIATTR_KPARAM_INFO
	.align		4
.L_15:
        /*0038*/ 	.byte	0x04, 0x17
        /*003a*/ 	.short	(.L_17 - .L_16)
.L_16:
        /*003c*/ 	.word	0x00000000
        /*0040*/ 	.short	0x0001
        /*0042*/ 	.short	0x0008
        /*0044*/ 	.byte	0x00, 0xf4, 0x21, 0x00


	//----- nvinfo : EIATTR_KPARAM_INFO
	.align		4
.L_17:
        /*0048*/ 	.byte	0x04, 0x17
        /*004a*/ 	.short	(.L_19 - .L_18)
.L_18:
        /*004c*/ 	.word	0x00000000
        /*0050*/ 	.short	0x0000
        /*0052*/ 	.short	0x0000
        /*0054*/ 	.byte	0x00, 0xf4, 0x21, 0x00


	//----- nvinfo : EIATTR_SPARSE_MMA_MASK
	.align		4
.L_19:
        /*0058*/ 	.byte	0x03, 0x50
        /*005a*/ 	.short	0x0000


	//----- nvinfo : EIATTR_MAXREG_COUNT
	.align		4
        /*005c*/ 	.byte	0x03, 0x1b
        /*005e*/ 	.short	0x00ff


	//----- nvinfo : EIATTR_EXIT_INSTR_OFFSETS
	.align		4
        /*0060*/ 	.byte	0x04, 0x1c
        /*0062*/ 	.short	(.L_21 - .L_20)


	//   ....[0]....
.L_20:
        /*0064*/ 	.word	0x000006a0


	//   ....[1]....
        /*0068*/ 	.word	0x000006c0


	//----- nvinfo : EIATTR_REQNTID
	.align		4
.L_21:
        /*006c*/ 	.byte	0x04, 0x10
        /*006e*/ 	.short	(.L_23 - .L_22)
.L_22:
        /*0070*/ 	.word	0x00000080
        /*0074*/ 	.word	0x00000001
        /*0078*/ 	.word	0x00000001


	//----- nvinfo : EIATTR_CBANK_PARAM_SIZE
	.align		4
.L_23:
        /*007c*/ 	.byte	0x03, 0x19
        /*007e*/ 	.short	0x0020


	//----- nvinfo : EIATTR_PARAM_CBANK
	.align		4
        /*0080*/ 	.byte	0x04, 0x0a
        /*0082*/ 	.short	(.L_25 - .L_24)
	.align		4
.L_24:
        /*0084*/ 	.word	index@(.nv.constant0.triton_poi_fused_convolution_max_pool2d_with_indices_relu_18)
        /*0088*/ 	.short	0x0210
        /*008a*/ 	.short	0x0020


	//----- nvinfo : EIATTR_SW_WAR
	.align		4
.L_25:
        /*008c*/ 	.byte	0x04, 0x36
        /*008e*/ 	.short	(.L_27 - .L_26)
.L_26:
        /*0090*/ 	.word	0x00000008
.L_27:


//--------------------- .nv.callgraph             --------------------------
	.section	.nv.callgraph,"",@"SHT_CUDA_CALLGRAPH"
	.align	4
	.sectionentsize	8
	.align		4
        /*0000*/ 	.word	0x00000000
	.align		4
        /*0004*/ 	.word	0xffffffff
	.align		4
        /*0008*/ 	.word	0x00000000
	.align		4
        /*000c*/ 	.word	0xfffffffe
	.align		4
        /*0010*/ 	.word	0x00000000
	.align		4
        /*0014*/ 	.word	0xfffffffd
	.align		4
        /*0018*/ 	.word	0x00000000
	.align		4
        /*001c*/ 	.word	0xfffffffc


//--------------------- .text.triton_poi_fused_convolution_max_pool2d_with_indices_relu_18 --------------------------
	.section	.text.triton_poi_fused_convolution_max_pool2d_with_indices_relu_18,"ax",@progbits
	.sectionflags	@"SHF_BARRIERS=1"
	.align	128
        .global         triton_poi_fused_convolution_max_pool2d_with_indices_relu_18
        .type           triton_poi_fused_convolution_max_pool2d_with_indices_relu_18,@function
        .size           triton_poi_fused_convolution_max_pool2d_with_indices_relu_18,(.L_x_1 - triton_poi_fused_convolution_max_pool2d_with_indices_relu_18)
        .other          triton_poi_fused_convolution_max_pool2d_with_indices_relu_18,@"STO_CUDA_ENTRY STV_DEFAULT"
triton_poi_fused_convolution_max_pool2d_with_indices_relu_18:
.text.triton_poi_fused_convolution_max_pool2d_with_indices_relu_18:
[----:B------:R-:W0:Y:S01]  /*0000*/  LDC R1, c[0x0][0x28] ;  /* 0x00000a00ff017b82 */ /* 0x000e220000000800 */
[----:B------:R-:W1:Y:S07]  /*0010*/  S2R R3, SR_CTAID.Z ;  /* 0x0000000000037919 */ /* 0x000e6e0000002700 */
[----:B------:R-:W1:Y:S01]  /*0020*/  S2UR UR4, SR_CTAID.Y ;  /* 0x00000000000479c3 */ /* 0x000e620000002600 */
[----:B------:R-:W-:Y:S01]  /*0030*/  CS2R R16, SRZ ;  /* 0x0000000000107805 */ /* 0x000fe2000001ff00 */
[----:B------:R-:W-:Y:S01]  /*0040*/  ULDC.64 UR6, c[0x0][0x208] ;  /* 0x0000820000067ab9 */ /* 0x000fe20000000a00 */
[----:B------:R-:W2:Y:S01]  /*0050*/  S2R R19, SR_TID.X ;  /* 0x0000000000137919 */ /* 0x000ea20000002100 */
[----:B------:R-:W3:Y:S04]  /*0060*/  S2R R2, SR_CTAID.X ;  /* 0x0000000000027919 */ /* 0x000ee80000002500 */
[----:B------:R-:W1:Y:S08]  /*0070*/  LDC R0, c[0x0][0x10] ;  /* 0x00000400ff007b82 */ /* 0x000e700000000800 */
[----:B------:R-:W4:Y:S01]  /*0080*/  LDC.64 R14, c[0x0][0x210] ;  /* 0x00008400ff0e7b82 */ /* 0x000f220000000a00 */
[----:B-1----:R-:W-:-:S04]  /*0090*/  IMAD R3, R3, R0, UR4 ;  /* 0x0000000403037e24 */ /* 0x002fc8000f8e0200 */
[----:B------:R-:W-:Y:S01]  /*00a0*/  IMAD.SHL.U32 R0, R3, 0x400, RZ ;  /* 0x0000040003007824 */ /* 0x000fe200078e00ff */
[----:B---3--:R-:W-:-:S04]  /*00b0*/  ISETP.GE.AND P0, PT, R2, 0x9, PT ;  /* 0x000000090200780c */ /* 0x008fc80003f06270 */
[----:B--2---:R-:W-:-:S04]  /*00c0*/  LOP3.LUT R9, R0, 0x7f, R19, 0xf8, !PT ;  /* 0x0000007f00097812 */ /* 0x004fc800078ef813 */
[C---:B------:R-:W-:Y:S01]  /*00d0*/  LOP3.LUT R5, R9.reuse, 0x80, RZ, 0xfc, !PT ;  /* 0x0000008009057812 */ /* 0x040fe200078efcff */
[C-C-:B------:R-:W-:Y:S01]  /*00e0*/  IMAD R13, R9.reuse, 0x9, R2.reuse ;  /* 0x00000009090d7824 */ /* 0x140fe200078e0202 */
[----:B------:R-:W-:Y:S02]  /*00f0*/  ISETP.LT.AND P5, PT, R9, 0x20000, !P0 ;  /* 0x000200000900780c */ /* 0x000fe400047a1270 */
[C---:B------:R-:W-:Y:S01]  /*0100*/  ISETP.LT.AND P6, PT, R5.reuse, 0x20000, !P0 ;  /* 0x000200000500780c */ /* 0x040fe200047c1270 */
[----:B------:R-:W-:Y:S01]  /*0110*/  IMAD R7, R5, 0x9, R2 ;  /* 0x0000000905077824 */ /* 0x000fe200078e0202 */
[C---:B------:R-:W-:Y:S02]  /*0120*/  LOP3.LUT R4, R9.reuse, 0x200, RZ, 0xfc, !PT ;  /* 0x0000020009047812 */ /* 0x040fe400078efcff */
[----:B------:R-:W-:Y:S02]  /*0130*/  LOP3.LUT R6, R9, 0x280, RZ, 0xfc, !PT ;  /* 0x0000028009067812 */ /* 0x000fe400078efcff */
[----:B------:R-:W-:Y:S01]  /*0140*/  ISETP.LT.AND P4, PT, R4, 0x20000, !P0 ;  /* 0x000200000400780c */ /* 0x000fe20004781270 */
[----:B----4-:R-:W-:Y:S01]  /*0150*/  IMAD.WIDE R4, R13, 0x4, R14 ;  /* 0x000000040d047825 */ /* 0x010fe200078e020e */
[----:B------:R-:W-:-:S02]  /*0160*/  ISETP.LT.AND P3, PT, R6, 0x20000, !P0 ;  /* 0x000200000600780c */ /* 0x000fc40004761270 */
[----:B------:R-:W-:Y:S01]  /*0170*/  LOP3.LUT R8, R9, 0x300, RZ, 0xfc, !PT ;  /* 0x0000030009087812 */ /* 0x000fe200078efcff */
[----:B------:R-:W-:Y:S01]  /*0180*/  IMAD.WIDE R6, R7, 0x4, R14 ;  /* 0x0000000407067825 */ /* 0x000fe200078e020e */
[C---:B------:R-:W-:Y:S01]  /*0190*/  LOP3.LUT R10, R9.reuse, 0x380, RZ, 0xfc, !PT ;  /* 0x00000380090a7812 */ /* 0x040fe200078efcff */
[----:B------:R-:W2:Y:S01]  /*01a0*/  @P5 LDG.E.EL R16, desc[UR6][R4.64] ;  /* 0x0000000604105981 */ /* 0x000ea2000c2e1900 */
[C---:B------:R-:W-:Y:S02]  /*01b0*/  LOP3.LUT R11, R9.reuse, 0x100, RZ, 0xfc, !PT ;  /* 0x00000100090b7812 */ /* 0x040fe400078efcff */
[----:B------:R-:W-:Y:S01]  /*01c0*/  LOP3.LUT R9, R9, 0x180, RZ, 0xfc, !PT ;  /* 0x0000018009097812 */ /* 0x000fe200078efcff */
[----:B------:R1:W3:Y:S01]  /*01d0*/  @P6 LDG.E.EL R17, desc[UR6][R6.64] ;  /* 0x0000000606116981 */ /* 0x0002e2000c2e1900 */
[----:B------:R-:W-:Y:S02]  /*01e0*/  ISETP.LT.AND P5, PT, R11, 0x20000, !P0 ;  /* 0x000200000b00780c */ /* 0x000fe400047a1270 */
[----:B------:R-:W-:Y:S01]  /*01f0*/  ISETP.LT.AND P6, PT, R9, 0x20000, !P0 ;  /* 0x000200000900780c */ /* 0x000fe200047c1270 */
[--C-:B------:R-:W-:Y:S01]  /*0200*/  IMAD R11, R11, 0x9, R2.reuse ;  /* 0x000000090b0b7824 */ /* 0x100fe200078e0202 */
[----:B------:R-:W-:Y:S01]  /*0210*/  ISETP.LT.AND P2, PT, R8, 0x20000, !P0 ;  /* 0x000200000800780c */ /* 0x000fe20004741270 */
[----:B------:R-:W-:Y:S01]  /*0220*/  IMAD R9, R9, 0x9, R2 ;  /* 0x0000000909097824 */ /* 0x000fe200078e0202 */
[----:B------:R-:W-:Y:S01]  /*0230*/  ISETP.LT.AND P1, PT, R10, 0x20000, !P0 ;  /* 0x000200000a00780c */ /* 0x000fe20004721270 */
[----:B------:R-:W-:-:S02]  /*0240*/  IMAD.MOV.U32 R18, RZ, RZ, RZ ;  /* 0x000000ffff127224 */ /* 0x000fc400078e00ff */
[----:B------:R-:W-:Y:S02]  /*0250*/  IMAD.MOV.U32 R20, RZ, RZ, RZ ;  /* 0x000000ffff147224 */ /* 0x000fe400078e00ff */
[----:B-1----:R-:W-:-:S04]  /*0260*/  IMAD.WIDE R6, R11, 0x4, R14 ;  /* 0x000000040b067825 */ /* 0x002fc800078e020e */
[----:B------:R-:W-:Y:S01]  /*0270*/  IMAD.WIDE R8, R9, 0x4, R14 ;  /* 0x0000000409087825 */ /* 0x000fe200078e020e */
[----:B------:R-:W4:Y:S04]  /*0280*/  @P5 LDG.E.EL R18, desc[UR6][R6.64] ;  /* 0x0000000606125981 */ /* 0x000f28000c2e1900 */
[----:B------:R-:W5:Y:S01]  /*0290*/  @P6 LDG.E.EL R20, desc[UR6][R8.64] ;  /* 0x0000000608146981 */ /* 0x000f62000c2e1900 */
[C---:B------:R-:W-:Y:S02]  /*02a0*/  VIADD R21, R13.reuse, 0x1200 ;  /* 0x000012000d157836 */ /* 0x040fe40000000000 */
[C---:B------:R-:W-:Y:S02]  /*02b0*/  VIADD R23, R13.reuse, 0x1680 ;  /* 0x000016800d177836 */ /* 0x040fe40000000000 */
[----:B------:R-:W-:-:S02]  /*02c0*/  VIADD R25, R13, 0x1b00 ;  /* 0x00001b000d197836 */ /* 0x000fc40000000000 */
[----:B------:R-:W-:Y:S02]  /*02d0*/  VIADD R27, R13, 0x1f80 ;  /* 0x00001f800d1b7836 */ /* 0x000fe40000000000 */
[----:B------:R-:W-:-:S04]  /*02e0*/  IMAD.WIDE R4, R21, 0x4, R14 ;  /* 0x0000000415047825 */ /* 0x000fc800078e020e */
[----:B------:R-:W-:Y:S01]  /*02f0*/  IMAD.WIDE R10, R23, 0x4, R14 ;  /* 0x00000004170a7825 */ /* 0x000fe200078e020e */
[----:B------:R-:W-:-:S03]  /*0300*/  CS2R R22, SRZ ;  /* 0x0000000000167805 */ /* 0x000fc6000001ff00 */
[----:B------:R-:W-:-:S03]  /*0310*/  IMAD.WIDE R12, R25, 0x4, R14 ;  /* 0x00000004190c7825 */ /* 0x000fc600078e020e */
[----:B------:R-:W5:Y:S01]  /*0320*/  @P3 LDG.E.EL R22, desc[UR6][R10.64] ;  /* 0x000000060a163981 */ /* 0x000f62000c2e1900 */
[----:B------:R-:W-:Y:S02]  /*0330*/  IMAD.MOV.U32 R21, RZ, RZ, RZ ;  /* 0x000000ffff157224 */ /* 0x000fe400078e00ff */
[----:B------:R-:W-:Y:S01]  /*0340*/  IMAD.MOV.U32 R24, RZ, RZ, RZ ;  /* 0x000000ffff187224 */ /* 0x000fe200078e00ff */
[----:B------:R-:W5:Y:S01]  /*0350*/  @P2 LDG.E.EL R23, desc[UR6][R12.64] ;  /* 0x000000060c172981 */ /* 0x000f62000c2e1900 */
[----:B------:R-:W-:-:S03]  /*0360*/  IMAD.WIDE R14, R27, 0x4, R14 ;  /* 0x000000041b0e7825 */ /* 0x000fc600078e020e */
[----:B------:R-:W5:Y:S04]  /*0370*/  @P4 LDG.E.EL R21, desc[UR6][R4.64] ;  /* 0x0000000604154981 */ /* 0x000f68000c2e1900 */
[----:B------:R1:W5:Y:S01]  /*0380*/  @P1 LDG.E.EL R24, desc[UR6][R14.64] ;  /* 0x000000060e181981 */ /* 0x000362000c2e1900 */
[----:B------:R-:W1:Y:S01]  /*0390*/  S2R R25, SR_TID.X ;  /* 0x0000000000197919 */ /* 0x000e620000002100 */
[----:B------:R-:W1:Y:S01]  /*03a0*/  S2UR UR5, SR_CgaCtaId ;  /* 0x00000000000579c3 */ /* 0x000e620000008800 */
[----:B------:R-:W-:Y:S01]  /*03b0*/  UMOV UR4, 0x400 ;  /* 0x0000040000047882 */ /* 0x000fe20000000000 */
[----:B------:R-:W-:-:S06]  /*03c0*/  IMAD.SHL.U32 R19, R19, 0x4, RZ ;  /* 0x0000000413137824 */ /* 0x000fcc00078e00ff */
[----:B01----:R-:W0:Y:S01]  /*03d0*/  LDC.64 R14, c[0x0][0x218] ;  /* 0x00008600ff0e7b82 */ /* 0x003e220000000a00 */
[----:B------:R-:W-:Y:S01]  /*03e0*/  UPRMT UR4, UR5, 0x654, UR4 ;  /* 0x0000065405047896 */ /* 0x000fe20008000004 */
[C---:B------:R-:W-:Y:S01]  /*03f0*/  LOP3.LUT R6, R25.reuse, 0x7f, RZ, 0xc0, !PT ;  /* 0x0000007f19067812 */ /* 0x040fe200078ec0ff */
[----:B------:R-:W-:-:S04]  /*0400*/  IMAD.SHL.U32 R7, R25, 0x4, RZ ;  /* 0x0000000419077824 */ /* 0x000fc800078e00ff */
[----:B------:R-:W-:Y:S02]  /*0410*/  LEA R25, R6, UR4, 0x2 ;  /* 0x0000000406197c11 */ /* 0x000fe4000f8e10ff */
[----:B------:R-:W-:-:S04]  /*0420*/  LOP3.LUT R7, R7, 0x1fc, RZ, 0xc0, !PT ;  /* 0x000001fc07077812 */ /* 0x000fc800078ec0ff */
[----:B------:R-:W-:Y:S02]  /*0430*/  LEA R26, R7, UR4, 0x2 ;  /* 0x00000004071a7c11 */ /* 0x000fe4000f8e10ff */
[----:B------:R-:W-:Y:S01]  /*0440*/  LOP3.LUT R19, R19, 0x1fc, RZ, 0xc0, !PT ;  /* 0x000001fc13137812 */ /* 0x000fe200078ec0ff */
[----:B--2---:R1:W-:Y:S04]  /*0450*/  STS [R25], R16 ;  /* 0x0000001019007388 */ /* 0x0043e80000000800 */
[----:B---3--:R2:W-:Y:S04]  /*0460*/  STS [R25+0x200], R17 ;  /* 0x0002001119007388 */ /* 0x0085e80000000800 */
[----:B----4-:R3:W-:Y:S04]  /*0470*/  STS [R25+0x400], R18 ;  /* 0x0004001219007388 */ /* 0x0107e80000000800 */
[----:B-----5:R-:W-:Y:S01]  /*0480*/  STS [R25+0x600], R20 ;  /* 0x0006001419007388 */ /* 0x020fe20000000800 */
[----:B------:R-:W-:Y:S06]  /*0490*/  BAR.SYNC.DEFER_BLOCKING 0x0 ;  /* 0x0000000000007b1d */ /* 0x000fec0000010000 */
[----:B------:R-:W4:Y:S02]  /*04a0*/  LDS.128 R8, [R26] ;  /* 0x000000001a087984 */ /* 0x000f240000000c00 */
[----:B------:R-:W-:Y:S06]  /*04b0*/  BAR.SYNC.DEFER_BLOCKING 0x0 ;  /* 0x0000000000007b1d */ /* 0x000fec0000010000 */
[----:B------:R-:W-:Y:S04]  /*04c0*/  STS [R25], R21 ;  /* 0x0000001519007388 */ /* 0x000fe80000000800 */
[----:B------:R-:W-:Y:S04]  /*04d0*/  STS [R25+0x200], R22 ;  /* 0x0002001619007388 */ /* 0x000fe80000000800 */
[----:B------:R-:W-:Y:S04]  /*04e0*/  STS [R25+0x400], R23 ;  /* 0x0004001719007388 */ /* 0x000fe80000000800 */
[----:B------:R-:W-:Y:S01]  /*04f0*/  STS [R25+0x600], R24 ;  /* 0x0006001819007388 */ /* 0x000fe20000000800 */
[----:B------:R-:W-:Y:S01]  /*0500*/  BAR.SYNC.DEFER_BLOCKING 0x0 ;  /* 0x0000000000007b1d */ /* 0x000fe20000010000 */
[----:B-1----:R-:W-:-:S04]  /*0510*/  LOP3.LUT R16, R0, R19, RZ, 0xfc, !PT ;  /* 0x0000001300107212 */ /* 0x002fc800078efcff */
[----:B------:R-:W-:-:S04]  /*0520*/  SHF.R.S32.HI R13, RZ, 0x1f, R16 ;  /* 0x0000001fff0d7819 */ /* 0x000fc80000011410 */
[----:B--2---:R-:W-:Y:S02]  /*0530*/  LEA.HI R17, R13, R16, RZ, 0x8 ;  /* 0x000000100d117211 */ /* 0x004fe400078f40ff */
[----:B------:R-:W1:Y:S01]  /*0540*/  LDC.64 R12, c[0x0][0x220] ;  /* 0x00008800ff0c7b82 */ /* 0x000e620000000a00 */
[----:B------:R-:W2:Y:S01]  /*0550*/  LDS.128 R4, [R26] ;  /* 0x000000001a047984 */ /* 0x000ea20000000c00 */
[----:B---3--:R-:W-:Y:S02]  /*0560*/  SHF.R.S32.HI R18, RZ, 0x15, R3 ;  /* 0x00000015ff127819 */ /* 0x008fe40000011403 */
[----:B------:R-:W-:Y:S02]  /*0570*/  LOP3.LUT R3, R17, 0xffffff00, RZ, 0xc0, !PT ;  /* 0xffffff0011037812 */ /* 0x000fe400078ec0ff */
[----:B------:R-:W-:Y:S02]  /*0580*/  LOP3.LUT R0, R0, 0x200, R19, 0xfe, !PT ;  /* 0x0000020000007812 */ /* 0x000fe400078efe13 */
[----:B------:R-:W-:Y:S01]  /*0590*/  SGXT R19, R18, 0x1 ;  /* 0x000000011213781a */ /* 0x000fe20000000200 */
[----:B------:R-:W-:-:S03]  /*05a0*/  IMAD.IADD R3, R16, 0x1, -R3 ;  /* 0x0000000110037824 */ /* 0x000fc600078e0a03 */
[----:B------:R-:W-:Y:S01]  /*05b0*/  LEA.HI R19, R19, R0, RZ, 0x8 ;  /* 0x0000000013137211 */ /* 0x000fe200078f40ff */
[----:B------:R-:W-:Y:S01]  /*05c0*/  IMAD R2, R2, 0x100, R3 ;  /* 0x0000010002027824 */ /* 0x000fe200078e0203 */
[----:B------:R-:W-:Y:S02]  /*05d0*/  SHF.R.S32.HI R17, RZ, 0x8, R17 ;  /* 0x00000008ff117819 */ /* 0x000fe40000011411 */
[----:B------:R-:W-:Y:S02]  /*05e0*/  ISETP.LT.AND P1, PT, R16, 0x20000, !P0 ;  /* 0x000200001000780c */ /* 0x000fe40004721270 */
[----:B------:R-:W-:Y:S02]  /*05f0*/  SHF.R.S32.HI R19, RZ, 0x8, R19 ;  /* 0x00000008ff137819 */ /* 0x000fe40000011413 */
[----:B------:R-:W-:Y:S01]  /*0600*/  ISETP.LT.AND P0, PT, R0, 0x20000, !P0 ;  /* 0x000200000000780c */ /* 0x000fe20004701270 */
[--C-:B------:R-:W-:Y:S02]  /*0610*/  IMAD R17, R17, 0x900, R2.reuse ;  /* 0x0000090011117824 */ /* 0x100fe400078e0202 */
[----:B------:R-:W-:-:S02]  /*0620*/  IMAD R19, R19, 0x900, R2 ;  /* 0x0000090013137824 */ /* 0x000fc400078e0202 */
[----:B0-----:R-:W-:-:S04]  /*0630*/  IMAD.WIDE R2, R17, 0x4, R14 ;  /* 0x0000000411027825 */ /* 0x001fc800078e020e */
[----:B------:R-:W-:Y:S01]  /*0640*/  IMAD.WIDE R14, R19, 0x4, R14 ;  /* 0x00000004130e7825 */ /* 0x000fe200078e020e */
[----:B----4-:R0:W-:Y:S03]  /*0650*/  @P1 STG.E.128 desc[UR6][R2.64], R8 ;  /* 0x0000000802001986 */ /* 0x0101e6000c101d06 */
[----:B-1----:R-:W-:-:S04]  /*0660*/  IMAD.WIDE R16, R17, 0x4, R12 ;  /* 0x0000000411107825 */ /* 0x002fc800078e020c */
[----:B------:R-:W-:Y:S01]  /*0670*/  IMAD.WIDE R12, R19, 0x4, R12 ;  /* 0x00000004130c7825 */ /* 0x000fe200078e020c */
[----:B--2---:R0:W-:Y:S04]  /*0680*/  @P0 STG.E.128 desc[UR6][R14.64], R4 ;  /* 0x000000040e000986 */ /* 0x0041e8000c101d06 */
[----:B------:R0:W-:Y:S02]  /*0690*/  @P1 STG.E.128 desc[UR6][R16.64], R8 ;  /* 0x0000000810001986 */ /* 0x0001e4000c101d06 */
[----:B0-----:R-:W-:Y:S05]  /*06a0*/  @!P0 EXIT ;  /* 0x000000000000894d */ /* 0x001fea0003800000 */
[----:B------:R-:W-:Y:S01]  /*06b0*/  STG.E.128 desc[UR6][R12.64], R4 ;  /* 0x000000040c007986 */ /* 0x000fe2000c101d06 */
[----:B------:R-:W-:Y:S05]  /*06c0*/  EXIT ;  /* 0x000000000000794d */ /* 0x000fea0003800000 */
.L_x_0:
[----:B------:R-:W-:-:S00]  /*06d0*/  BRA `(.L_x_0) ;  /* 0xfffffffc00fc7947 */ /* 0x000fc0000383ffff */
[----:B------:R-:W-:-:S00]  /*06e0*/  NOP ;  /* 0x0000000000007918 */ /* 0x000fc00000000000 */
        /* <DEDUP_REMOVED lines=9> */
.L_x_1:


//--------------------- .nv.shared.triton_poi_fused_convolution_max_pool2d_with_indices_relu_18 --------------------------
	.section	.nv.shared.triton_poi_fused_convolution_max_pool2d_with_indices_relu_18,"aw",@nobits
	.sectionflags	@""
	.align	16
	.zero		1024


//--------------------- .nv.constant0.triton_poi_fused_convolution_max_pool2d_with_indices_relu_18 --------------------------
	.section	.nv.constant0.triton_poi_fused_convolution_max_pool2d_with_indices_relu_18,"a",@progbits
	.sectionflags	@""
	.align	4
.nv.constant0.triton_poi_fused_convolution_max_pool2d_with_indices_relu_18:
	.zero		560
